	.headerflags	@"EF_CUDA_TEXMODE_UNIFIED EF_CUDA_64BIT_ADDRESS EF_CUDA_ACCELERATORS EF_CUDA_SM90 EF_CUDA_VIRTUAL_SM(EF_CUDA_SM90)"
	.elftype	@"ET_EXEC"


//--------------------- .nv.info                  --------------------------
	.section	.nv.info,"",@"SHT_CUDA_INFO"
	.align	4


	//----- nvinfo : EIATTR_REGCOUNT
	.align		4
        /*0000*/ 	.byte	0x04, 0x2f
        /*0002*/ 	.short	(.L_1 - .L_0)
	.align		4
.L_0:
        /*0004*/ 	.word	index@(triton_poi_fused__unsafe_index_add_mul_sub_59)
        /*0008*/ 	.word	0x00000014


	//----- nvinfo : EIATTR_MIN_STACK_SIZE
	.align		4
.L_1:
        /*000c*/ 	.byte	0x04, 0x12
        /*000e*/ 	.short	(.L_3 - .L_2)
	.align		4
.L_2:
        /*0010*/ 	.word	index@(triton_poi_fused__unsafe_index_add_mul_sub_59)
        /*0014*/ 	.word	0x00000000


	//----- nvinfo : EIATTR_FRAME_SIZE
	.align		4
.L_3:
        /*0018*/ 	.byte	0x04, 0x11
        /*001a*/ 	.short	(.L_5 - .L_4)
	.align		4
.L_4:
        /*001c*/ 	.word	index@(triton_poi_fused__unsafe_index_add_mul_sub_59)
        /*0020*/ 	.word	0x00000000


	//----- nvinfo : EIATTR_MIN_STACK_SIZE
	.align		4
.L_5:
        /*0024*/ 	.byte	0x04, 0x12
        /*0026*/ 	.short	(.L_7 - .L_6)
	.align		4
.L_6:
        /*0028*/ 	.word	index@(triton_poi_fused__unsafe_index_add_mul_sub_59)
        /*002c*/ 	.word	0x00000000
.L_7:


//--------------------- .nv.info.triton_poi_fused__unsafe_index_add_mul_sub_59 --------------------------
	.section	.nv.info.triton_poi_fused__unsafe_index_add_mul_sub_59,"",@"SHT_CUDA_INFO"
	.sectionflags	@""
	.align	4


	//----- nvinfo : EIATTR_CUDA_API_VERSION
	.align		4
        /*0000*/ 	.byte	0x04, 0x37
        /*0002*/ 	.short	(.L_9 - .L_8)
.L_8:
        /*0004*/ 	.word	0x0000007c


	//----- nvinfo : EIATTR_KPARAM_INFO
	.align		4
.L_9:
        /*0008*/ 	.byte	0x04, 0x17
        /*000a*/ 	.short	(.L_11 - .L_10)
.L_10:
        /*000c*/ 	.word	0x00000000
        /*0010*/ 	.short	0x0006
        /*0012*/ 	.short	0x0030
        /*0014*/ 	.byte	0x00, 0xf0, 0x11, 0x00


	//----- nvinfo : EIATTR_KPARAM_INFO
	.align		4
.L_11:
        /*0018*/ 	.byte	0x04, 0x17
        /*001a*/ 	.short	(.L_13 - .L_12)
.L_12:
        /*001c*/ 	.word	0x00000000
        /*0020*/ 	.short	0x0005
        /*0022*/ 	.short	0x0028
        /*0024*/ 	.byte	0x00, 0xf4, 0x21, 0x00


	//----- nvinfo : EIATTR_KPARAM_INFO
	.align		4
.L_13:
        /*0028*/ 	.byte	0x04, 0x17
        /*002a*/ 	.short	(.L_15 - .L_14)
.L_14:
        /*002c*/ 	.word	0x00000000
        /*0030*/ 	.short	0x0004
        /*0032*/ 	.short	0x0020
        /*0034*/ 	.byte	0x00, 0xf4, 0x21, 0x00


	//----- nvinfo : EIATTR_KPARAM_INFO
	.align		4
.L_15:
        /*0038*/ 	.byte	0x04, 0x17
        /*003a*/ 	.short	(.L_17 - .L_16)
.L_16:
        /*003c*/ 	.word	0x00000000
        /*0040*/ 	.short	0x0003
        /*0042*/ 	.short	0x0018
        /*0044*/ 	.byte	0x00, 0xf4, 0x21, 0x00


	//----- nvinfo : EIATTR_KPARAM_INFO
	.align		4
.L_17:
        /*0048*/ 	.byte	0x04, 0x17
        /*004a*/ 	.short	(.L_19 - .L_18)
.L_18:
        /*004c*/ 	.word	0x00000000
        /*0050*/ 	.short	0x0002
        /*0052*/ 	.short	0x0010
        /*0054*/ 	.byte	0x00, 0xf4, 0x21, 0x00


	//----- nvinfo : EIATTR_KPARAM_INFO
	.align		4
.L_19:
        /*0058*/ 	.byte	0x04, 0x17
        /*005a*/ 	.short	(.L_21 - .L_20)
.L_20:
        /*005c*/ 	.word	0x00000000
        /*0060*/ 	.short	0x0001
        /*0062*/ 	.short	0x0008
        /*0064*/ 	.byte	0x00, 0xf4, 0x21, 0x00


	//----- nvinfo : EIATTR_KPARAM_INFO
	.align		4
.L_21:
        /*0068*/ 	.byte	0x04, 0x17
        /*006a*/ 	.short	(.L_23 - .L_22)
.L_22:
        /*006c*/ 	.word	0x00000000
        /*0070*/ 	.short	0x0000
        /*0072*/ 	.short	0x0000
        /*0074*/ 	.byte	0x00, 0xf4, 0x21, 0x00


	//----- nvinfo : EIATTR_SPARSE_MMA_MASK
	.align		4
.L_23:
        /*0078*/ 	.byte	0x03, 0x50
        /*007a*/ 	.short	0x0000


	//----- nvinfo : EIATTR_MAXREG_COUNT
	.align		4
        /*007c*/ 	.byte	0x03, 0x1b
        /*007e*/ 	.short	0x00ff


	//----- nvinfo : EIATTR_EXIT_INSTR_OFFSETS
	.align		4
        /*0080*/ 	.byte	0x04, 0x1c
        /*0082*/ 	.short	(.L_25 - .L_24)


	//   ....[0]....
.L_24:
        /*0084*/ 	.word	0x000003b0


	//----- nvinfo : EIATTR_REQNTID
	.align		4
.L_25:
        /*0088*/ 	.byte	0x04, 0x10
        /*008a*/ 	.short	(.L_27 - .L_26)
.L_26:
        /*008c*/ 	.word	0x00000080
        /*0090*/ 	.word	0x00000001
        /*0094*/ 	.word	0x00000001


	//----- nvinfo : EIATTR_CBANK_PARAM_SIZE
	.align		4
.L_27:
        /*0098*/ 	.byte	0x03, 0x19
        /*009a*/ 	.short	0x0034


	//----- nvinfo : EIATTR_PARAM_CBANK
	.align		4
        /*009c*/ 	.byte	0x04, 0x0a
        /*009e*/ 	.short	(.L_29 - .L_28)
	.align		4
.L_28:
        /*00a0*/ 	.word	index@(.nv.constant0.triton_poi_fused__unsafe_index_add_mul_sub_59)
        /*00a4*/ 	.short	0x0210
        /*00a6*/ 	.short	0x0034


	//----- nvinfo : EIATTR_SW_WAR
	.align		4
.L_29:
        /*00a8*/ 	.byte	0x04, 0x36
        /*00aa*/ 	.short	(.L_31 - .L_30)
.L_30:
        /*00ac*/ 	.word	0x00000008
.L_31:


//--------------------- .nv.callgraph             --------------------------
	.section	.nv.callgraph,"",@"SHT_CUDA_CALLGRAPH"
	.align	4
	.sectionentsize	8
	.align		4
        /*0000*/ 	.word	0x00000000
	.align		4
        /*0004*/ 	.word	0xffffffff
	.align		4
        /*0008*/ 	.word	0x00000000
	.align		4
        /*000c*/ 	.word	0xfffffffe
	.align		4
        /*0010*/ 	.word	0x00000000
	.align		4
        /*0014*/ 	.word	0xfffffffd
	.align		4
        /*0018*/ 	.word	0x00000000
	.align		4
        /*001c*/ 	.word	0xfffffffc


//--------------------- .text.triton_poi_fused__unsafe_index_add_mul_sub_59 --------------------------
	.section	.text.triton_poi_fused__unsafe_index_add_mul_sub_59,"ax",@progbits
	.align	128
        .global         triton_poi_fused__unsafe_index_add_mul_sub_59
        .type           triton_poi_fused__unsafe_index_add_mul_sub_59,@function
        .size           triton_poi_fused__unsafe_index_add_mul_sub_59,(.L_x_1 - triton_poi_fused__unsafe_index_add_mul_sub_59)
        .other          triton_poi_fused__unsafe_index_add_mul_sub_59,@"STO_CUDA_ENTRY STV_DEFAULT"
triton_poi_fused__unsafe_index_add_mul_sub_59:
.text.triton_poi_fused__unsafe_index_add_mul_sub_59:
[----:B------:R-:W-:Y:S01]  /*0000*/  LDC R1, c[0x0][0x28] ;  /* 0x00000a00ff017b82 */ /* 0x000fe20000000800 */
[----:B------:R-:W1:Y:S07]  /*0010*/  S2R R3, SR_TID.X ;  /* 0x0000000000037919 */ /* 0x000e6e0000002100 */
[----:B------:R-:W2:Y:S01]  /*0020*/  LDC.64 R8, c[0x0][0x210] ;  /* 0x00008400ff087b82 */ /* 0x000ea20000000a00 */
[----:B------:R-:W-:Y:S01]  /*0030*/  ULDC.64 UR4, c[0x0][0x208] ;  /* 0x0000820000047ab9 */ /* 0x000fe20000000a00 */
[----:B------:R-:W-:Y:S01]  /*0040*/  ULDC.64 UR6, c[0x0][0x220] ;  /* 0x0000880000067ab9 */ /* 0x000fe20000000a00 */
[----:B------:R-:W3:Y:S05]  /*0050*/  S2R R4, SR_CTAID.X ;  /* 0x0000000000047919 */ /* 0x000eea0000002500 */
[----:B------:R-:W4:Y:S01]  /*0060*/  LDC.64 R10, c[0x0][0x218] ;  /* 0x00008600ff0a7b82 */ /* 0x000f220000000a00 */
[----:B-1----:R-:W-:-:S05]  /*0070*/  LOP3.LUT R3, R3, 0x7f, RZ, 0xc0, !PT ;  /* 0x0000007f03037812 */ /* 0x002fca00078ec0ff */
[----:B---3--:R-:W-:-:S05]  /*0080*/  IMAD R0, R4, 0x80, R3 ;  /* 0x0000008004007824 */ /* 0x008fca00078e0203 */
[----:B------:R-:W-:-:S04]  /*0090*/  SHF.R.S32.HI R3, RZ, 0x1f, R0 ;  /* 0x0000001fff037819 */ /* 0x000fc80000011400 */
[----:B------:R-:W-:-:S04]  /*00a0*/  LEA.HI R5, R3, R0, RZ, 0x3 ;  /* 0x0000000003057211 */ /* 0x000fc800078f18ff */
[----:B------:R-:W-:Y:S02]  /*00b0*/  SHF.R.S32.HI R6, RZ, 0x3, R5 ;  /* 0x00000003ff067819 */ /* 0x000fe40000011405 */
[----:B------:R-:W-:Y:S02]  /*00c0*/  LOP3.LUT R5, R5, 0xfffffff8, RZ, 0xc0, !PT ;  /* 0xfffffff805057812 */ /* 0x000fe400078ec0ff */
[----:B------:R-:W-:-:S04]  /*00d0*/  LEA.HI R2, R6, R6, RZ, 0x3 ;  /* 0x0000000606027211 */ /* 0x000fc800078f18ff */
[----:B------:R-:W-:Y:S02]  /*00e0*/  LOP3.LUT R7, R2, 0xfffffff8, RZ, 0xc0, !PT ;  /* 0xfffffff802077812 */ /* 0x000fe400078ec0ff */
[----:B------:R-:W1:Y:S03]  /*00f0*/  LDC.64 R2, c[0x0][0x228] ;  /* 0x00008a00ff027b82 */ /* 0x000e660000000a00 */
[----:B------:R-:W-:-:S04]  /*0100*/  IMAD.IADD R7, R6, 0x1, -R7 ;  /* 0x0000000106077824 */ /* 0x000fc800078e0a07 */
[----:B--2---:R-:W-:-:S06]  /*0110*/  IMAD.WIDE R8, R7, 0x8, R8 ;  /* 0x0000000807087825 */ /* 0x004fcc00078e0208 */
[----:B------:R-:W2:Y:S01]  /*0120*/  LDG.E.EL.64 R8, desc[UR4][R8.64] ;  /* 0x0000000408087981 */ /* 0x000ea2000c2e1b00 */
[----:B------:R-:W-:-:S04]  /*0130*/  IMAD.IADD R5, R0, 0x1, -R5 ;  /* 0x0000000100057824 */ /* 0x000fc800078e0a05 */
[----:B----4-:R-:W-:-:S04]  /*0140*/  IMAD.WIDE R10, R5, 0x8, R10 ;  /* 0x00000008050a7825 */ /* 0x010fc800078e020a */
[----:B-1----:R-:W-:Y:S02]  /*0150*/  IMAD.WIDE R6, R5, 0x8, R2 ;  /* 0x0000000805067825 */ /* 0x002fe400078e0202 */
[----:B------:R-:W3:Y:S04]  /*0160*/  LDG.E.EL.64 R10, desc[UR4][R10.64] ;  /* 0x000000040a0a7981 */ /* 0x000ee8000c2e1b00 */
[----:B------:R-:W4:Y:S01]  /*0170*/  LDG.E.EL.64 R6, desc[UR4][R6.64] ;  /* 0x0000000406067981 */ /* 0x000f22000c2e1b00 */
[----:B--2---:R-:W-:-:S04]  /*0180*/  SHF.R.U32.HI R3, RZ, 0x1d, R9 ;  /* 0x0000001dff037819 */ /* 0x004fc80000011609 */
[----:B------:R-:W-:-:S04]  /*0190*/  LOP3.LUT R3, R3, 0x4, RZ, 0xc0, !PT ;  /* 0x0000000403037812 */ /* 0x000fc800078ec0ff */
[----:B------:R-:W-:Y:S02]  /*01a0*/  IADD3 R16, P0, R8, R3, RZ ;  /* 0x0000000308107210 */ /* 0x000fe40007f1e0ff */
[----:B------:R-:W1:Y:S01]  /*01b0*/  LDC.64 R2, c[0x0][0x230] ;  /* 0x00008c00ff027b82 */ /* 0x000e620000000a00 */
[----:B---3--:R-:W-:Y:S02]  /*01c0*/  LEA R14, P1, R10, UR6, 0x2 ;  /* 0x000000060a0e7c11 */ /* 0x008fe4000f8210ff */
[----:B------:R-:W-:Y:S01]  /*01d0*/  IMAD.X R17, RZ, RZ, R9, P0 ;  /* 0x000000ffff117224 */ /* 0x000fe200000e0609 */
[----:B------:R-:W-:Y:S02]  /*01e0*/  SHF.R.S32.HI R9, RZ, 0x18, R4 ;  /* 0x00000018ff097819 */ /* 0x000fe40000011404 */
[----:B------:R-:W-:Y:S02]  /*01f0*/  SHF.R.U32.HI R13, RZ, 0x1b, R11 ;  /* 0x0000001bff0d7819 */ /* 0x000fe4000001160b */
[----:B----4-:R-:W-:-:S02]  /*0200*/  SHF.R.U32.HI R4, RZ, 0x1b, R7 ;  /* 0x0000001bff047819 */ /* 0x010fc40000011607 */
[----:B------:R-:W-:Y:S02]  /*0210*/  SGXT R9, R9, 0x1 ;  /* 0x000000010909781a */ /* 0x000fe40000000200 */
[----:B------:R-:W-:Y:S01]  /*0220*/  LEA.HI.X R15, R10, UR7, R11, 0x2, P1 ;  /* 0x000000070a0f7c11 */ /* 0x000fe200088f140b */
[----:B------:R-:W-:Y:S01]  /*0230*/  IMAD.SHL.U32 R10, R16, 0x10, RZ ;  /* 0x00000010100a7824 */ /* 0x000fe200078e00ff */
[----:B------:R-:W-:Y:S02]  /*0240*/  LEA R11, P2, R6, UR6, 0x2 ;  /* 0x00000006060b7c11 */ /* 0x000fe4000f8410ff */
[----:B------:R-:W-:Y:S02]  /*0250*/  LOP3.LUT R4, R4, 0x10, RZ, 0xc0, !PT ;  /* 0x0000001004047812 */ /* 0x000fe400078ec0ff */
[----:B------:R-:W-:Y:S02]  /*0260*/  LOP3.LUT R13, R13, 0x10, RZ, 0xc0, !PT ;  /* 0x000000100d0d7812 */ /* 0x000fe400078ec0ff */
[----:B------:R-:W-:-:S02]  /*0270*/  LEA.HI R9, R9, R0, RZ, 0x6 ;  /* 0x0000000009097211 */ /* 0x000fc400078f30ff */
[----:B------:R-:W-:Y:S02]  /*0280*/  LEA.HI.X R7, R6, UR7, R7, 0x2, P2 ;  /* 0x0000000706077c11 */ /* 0x000fe400090f1407 */
[----:B------:R-:W-:Y:S01]  /*0290*/  IADD3 R6, P2, P3, R10, R11, R4 ;  /* 0x0000000b0a067210 */ /* 0x000fe20007b5e004 */
[----:B-1----:R-:W-:Y:S01]  /*02a0*/  IMAD.WIDE R2, R5, 0x4, R2 ;  /* 0x0000000405027825 */ /* 0x002fe200078e0202 */
[----:B------:R-:W-:Y:S02]  /*02b0*/  SHF.L.U64.HI R12, R16, 0x4, R17 ;  /* 0x00000004100c7819 */ /* 0x000fe40000010211 */
[----:B------:R-:W-:Y:S02]  /*02c0*/  IADD3 R8, P1, P0, R10, R14, R13 ;  /* 0x0000000e0a087210 */ /* 0x000fe4000783e00d */
[----:B------:R-:W-:Y:S01]  /*02d0*/  SHF.R.S32.HI R4, RZ, 0x6, R9 ;  /* 0x00000006ff047819 */ /* 0x000fe20000011409 */
[----:B------:R-:W2:Y:S01]  /*02e0*/  LDG.E.EL R2, desc[UR4][R2.64] ;  /* 0x0000000402027981 */ /* 0x000ea2000c2e1900 */
[----:B------:R-:W-:-:S02]  /*02f0*/  IADD3.X R9, R12, R15, RZ, P1, P0 ;  /* 0x0000000f0c097210 */ /* 0x000fc40000fe04ff */
[----:B------:R-:W-:Y:S01]  /*0300*/  IADD3.X R7, R12, R7, RZ, P2, P3 ;  /* 0x000000070c077210 */ /* 0x000fe200017e64ff */
[----:B------:R-:W-:Y:S02]  /*0310*/  IMAD.SHL.U32 R11, R4, 0x10, RZ ;  /* 0x00000010040b7824 */ /* 0x000fe400078e00ff */
[----:B------:R-:W1:Y:S02]  /*0320*/  LDC.64 R4, c[0x0][0x238] ;  /* 0x00008e00ff047b82 */ /* 0x000e640000000a00 */
[----:B------:R-:W-:-:S04]  /*0330*/  IMAD.WIDE R8, R11, 0x4, R8 ;  /* 0x000000040b087825 */ /* 0x000fc800078e0208 */
[----:B------:R-:W-:Y:S02]  /*0340*/  IMAD.WIDE R6, R11, 0x4, R6 ;  /* 0x000000040b067825 */ /* 0x000fe400078e0206 */
[----:B------:R-:W3:Y:S04]  /*0350*/  LDG.E.EL R9, desc[UR4][R8.64] ;  /* 0x0000000408097981 */ /* 0x000ee8000c2e1900 */
[----:B------:R-:W3:Y:S01]  /*0360*/  LDG.E.EL R6, desc[UR4][R6.64] ;  /* 0x0000000406067981 */ /* 0x000ee2000c2e1900 */
[----:B-1----:R-:W-:-:S04]  /*0370*/  IMAD.WIDE R4, R0, 0x4, R4 ;  /* 0x0000000400047825 */ /* 0x002fc800078e0204 */
[----:B---3--:R-:W-:-:S04]  /*0380*/  FADD R10, -R9, R6 ;  /* 0x00000006090a7221 */ /* 0x008fc80000000100 */
[----:B--2---:R-:W-:-:S05]  /*0390*/  FFMA R11, R2, R10, R9 ;  /* 0x0000000a020b7223 */ /* 0x004fca0000000009 */
[----:B------:R-:W-:Y:S01]  /*03a0*/  STG.E desc[UR4][R4.64], R11 ;  /* 0x0000000b04007986 */ /* 0x000fe2000c101904 */
[----:B------:R-:W-:Y:S05]  /*03b0*/  EXIT ;  /* 0x000000000000794d */ /* 0x000fea0003800000 */
.L_x_0:
[----:B------:R-:W-:-:S00]  /*03c0*/  BRA `(.L_x_0) ;  /* 0xfffffffc00fc7947 */ /* 0x000fc0000383ffff */
[----:B------:R-:W-:-:S00]  /*03d0*/  NOP ;  /* 0x0000000000007918 */ /* 0x000fc00000000000 */
        /* <DEDUP_REMOVED lines=10> */
.L_x_1:


//--------------------- .nv.constant0.triton_poi_fused__unsafe_index_add_mul_sub_59 --------------------------
	.section	.nv.constant0.triton_poi_fused__unsafe_index_add_mul_sub_59,"a",@progbits
	.sectionflags	@""
	.align	4
.nv.constant0.triton_poi_fused__unsafe_index_add_mul_sub_59:
	.zero		580
